//
// Generated by NVIDIA NVVM Compiler
//
// Compiler Build ID: CL-36424714
// Cuda compilation tools, release 13.0, V13.0.88
// Based on NVVM 20.0.0
//

.version 9.0
.target sm_100
.address_size 64

	// .globl	_Z13kernel_colSumPfS_S_S_S_S_ii

.visible .entry _Z13kernel_colSumPfS_S_S_S_S_ii(
	.param .u64 .ptr .align 1 _Z13kernel_colSumPfS_S_S_S_S_ii_param_0,
	.param .u64 .ptr .align 1 _Z13kernel_colSumPfS_S_S_S_S_ii_param_1,
	.param .u64 .ptr .align 1 _Z13kernel_colSumPfS_S_S_S_S_ii_param_2,
	.param .u64 .ptr .align 1 _Z13kernel_colSumPfS_S_S_S_S_ii_param_3,
	.param .u64 .ptr .align 1 _Z13kernel_colSumPfS_S_S_S_S_ii_param_4,
	.param .u64 .ptr .align 1 _Z13kernel_colSumPfS_S_S_S_S_ii_param_5,
	.param .u32 _Z13kernel_colSumPfS_S_S_S_S_ii_param_6,
	.param .u32 _Z13kernel_colSumPfS_S_S_S_S_ii_param_7
)
{
	.reg .pred 	%p<11>;
	.reg .b32 	%r<31>;
	.reg .b32 	%f<145>;
	.reg .b64 	%rd<70>;

	ld.param.u64 	%rd7, [_Z13kernel_colSumPfS_S_S_S_S_ii_param_0];
	ld.param.u64 	%rd8, [_Z13kernel_colSumPfS_S_S_S_S_ii_param_1];
	ld.param.u64 	%rd9, [_Z13kernel_colSumPfS_S_S_S_S_ii_param_2];
	ld.param.u64 	%rd5, [_Z13kernel_colSumPfS_S_S_S_S_ii_param_4];
	ld.param.u64 	%rd6, [_Z13kernel_colSumPfS_S_S_S_S_ii_param_5];
	ld.param.u32 	%r16, [_Z13kernel_colSumPfS_S_S_S_S_ii_param_6];
	ld.param.u32 	%r17, [_Z13kernel_colSumPfS_S_S_S_S_ii_param_7];
	cvta.to.global.u64 	%rd1, %rd9;
	cvta.to.global.u64 	%rd2, %rd8;
	cvta.to.global.u64 	%rd3, %rd7;
	mov.u32 	%r18, %tid.x;
	mov.u32 	%r19, %ctaid.x;
	mov.u32 	%r20, %ntid.x;
	mad.lo.s32 	%r1, %r19, %r20, %r18;
	setp.ge.s32 	%p1, %r1, %r17;
	@%p1 bra 	$L__BB0_14;
	setp.lt.s32 	%p2, %r16, 1;
	mov.f32 	%f142, 0f00000000;
	mov.f32 	%f143, %f142;
	mov.f32 	%f144, %f142;
	@%p2 bra 	$L__BB0_13;
	and.b32  	%r2, %r16, 7;
	setp.lt.u32 	%p3, %r16, 8;
	mov.f32 	%f144, 0f00000000;
	mov.b32 	%r29, 0;
	mov.f32 	%f143, %f144;
	mov.f32 	%f142, %f144;
	@%p3 bra 	$L__BB0_5;
	and.b32  	%r29, %r16, 2147483640;
	neg.s32 	%r27, %r29;
	shl.b32 	%r5, %r17, 3;
	mov.f32 	%f144, 0f00000000;
	mul.wide.s32 	%rd14, %r17, 4;
	mov.u32 	%r26, %r1;
$L__BB0_4:
	.pragma "nounroll";
	mul.wide.s32 	%rd10, %r26, 4;
	add.s64 	%rd11, %rd3, %rd10;
	ld.global.f32 	%f41, [%rd11];
	add.f32 	%f42, %f142, %f41;
	add.s64 	%rd12, %rd2, %rd10;
	ld.global.f32 	%f43, [%rd12];
	add.f32 	%f44, %f143, %f43;
	add.s64 	%rd13, %rd1, %rd10;
	ld.global.f32 	%f45, [%rd13];
	add.f32 	%f46, %f144, %f45;
	add.s64 	%rd15, %rd11, %rd14;
	ld.global.f32 	%f47, [%rd15];
	add.f32 	%f48, %f42, %f47;
	add.s64 	%rd16, %rd12, %rd14;
	ld.global.f32 	%f49, [%rd16];
	add.f32 	%f50, %f44, %f49;
	add.s64 	%rd17, %rd13, %rd14;
	ld.global.f32 	%f51, [%rd17];
	add.f32 	%f52, %f46, %f51;
	add.s64 	%rd18, %rd15, %rd14;
	ld.global.f32 	%f53, [%rd18];
	add.f32 	%f54, %f48, %f53;
	add.s64 	%rd19, %rd16, %rd14;
	ld.global.f32 	%f55, [%rd19];
	add.f32 	%f56, %f50, %f55;
	add.s64 	%rd20, %rd17, %rd14;
	ld.global.f32 	%f57, [%rd20];
	add.f32 	%f58, %f52, %f57;
	add.s64 	%rd21, %rd18, %rd14;
	ld.global.f32 	%f59, [%rd21];
	add.f32 	%f60, %f54, %f59;
	add.s64 	%rd22, %rd19, %rd14;
	ld.global.f32 	%f61, [%rd22];
	add.f32 	%f62, %f56, %f61;
	add.s64 	%rd23, %rd20, %rd14;
	ld.global.f32 	%f63, [%rd23];
	add.f32 	%f64, %f58, %f63;
	add.s64 	%rd24, %rd21, %rd14;
	ld.global.f32 	%f65, [%rd24];
	add.f32 	%f66, %f60, %f65;
	add.s64 	%rd25, %rd22, %rd14;
	ld.global.f32 	%f67, [%rd25];
	add.f32 	%f68, %f62, %f67;
	add.s64 	%rd26, %rd23, %rd14;
	ld.global.f32 	%f69, [%rd26];
	add.f32 	%f70, %f64, %f69;
	add.s64 	%rd27, %rd24, %rd14;
	ld.global.f32 	%f71, [%rd27];
	add.f32 	%f72, %f66, %f71;
	add.s64 	%rd28, %rd25, %rd14;
	ld.global.f32 	%f73, [%rd28];
	add.f32 	%f74, %f68, %f73;
	add.s64 	%rd29, %rd26, %rd14;
	ld.global.f32 	%f75, [%rd29];
	add.f32 	%f76, %f70, %f75;
	add.s64 	%rd30, %rd27, %rd14;
	ld.global.f32 	%f77, [%rd30];
	add.f32 	%f78, %f72, %f77;
	add.s64 	%rd31, %rd28, %rd14;
	ld.global.f32 	%f79, [%rd31];
	add.f32 	%f80, %f74, %f79;
	add.s64 	%rd32, %rd29, %rd14;
	ld.global.f32 	%f81, [%rd32];
	add.f32 	%f82, %f76, %f81;
	add.s64 	%rd33, %rd30, %rd14;
	ld.global.f32 	%f83, [%rd33];
	add.f32 	%f142, %f78, %f83;
	add.s64 	%rd34, %rd31, %rd14;
	ld.global.f32 	%f84, [%rd34];
	add.f32 	%f143, %f80, %f84;
	add.s64 	%rd35, %rd32, %rd14;
	ld.global.f32 	%f85, [%rd35];
	add.f32 	%f144, %f82, %f85;
	add.s32 	%r27, %r27, 8;
	add.s32 	%r26, %r26, %r5;
	setp.ne.s32 	%p4, %r27, 0;
	@%p4 bra 	$L__BB0_4;
$L__BB0_5:
	setp.eq.s32 	%p5, %r2, 0;
	@%p5 bra 	$L__BB0_13;
	and.b32  	%r11, %r16, 3;
	setp.lt.u32 	%p6, %r2, 4;
	@%p6 bra 	$L__BB0_8;
	mad.lo.s32 	%r22, %r29, %r17, %r1;
	mul.wide.s32 	%rd36, %r22, 4;
	add.s64 	%rd37, %rd3, %rd36;
	ld.global.f32 	%f87, [%rd37];
	add.f32 	%f88, %f142, %f87;
	add.s64 	%rd38, %rd2, %rd36;
	ld.global.f32 	%f89, [%rd38];
	add.f32 	%f90, %f143, %f89;
	add.s64 	%rd39, %rd1, %rd36;
	ld.global.f32 	%f91, [%rd39];
	add.f32 	%f92, %f144, %f91;
	mul.wide.s32 	%rd40, %r17, 4;
	add.s64 	%rd41, %rd37, %rd40;
	ld.global.f32 	%f93, [%rd41];
	add.f32 	%f94, %f88, %f93;
	add.s64 	%rd42, %rd38, %rd40;
	ld.global.f32 	%f95, [%rd42];
	add.f32 	%f96, %f90, %f95;
	add.s64 	%rd43, %rd39, %rd40;
	ld.global.f32 	%f97, [%rd43];
	add.f32 	%f98, %f92, %f97;
	add.s64 	%rd44, %rd41, %rd40;
	ld.global.f32 	%f99, [%rd44];
	add.f32 	%f100, %f94, %f99;
	add.s64 	%rd45, %rd42, %rd40;
	ld.global.f32 	%f101, [%rd45];
	add.f32 	%f102, %f96, %f101;
	add.s64 	%rd46, %rd43, %rd40;
	ld.global.f32 	%f103, [%rd46];
	add.f32 	%f104, %f98, %f103;
	add.s64 	%rd47, %rd44, %rd40;
	ld.global.f32 	%f105, [%rd47];
	add.f32 	%f142, %f100, %f105;
	add.s64 	%rd48, %rd45, %rd40;
	ld.global.f32 	%f106, [%rd48];
	add.f32 	%f143, %f102, %f106;
	add.s64 	%rd49, %rd46, %rd40;
	ld.global.f32 	%f107, [%rd49];
	add.f32 	%f144, %f104, %f107;
	add.s32 	%r29, %r29, 4;
$L__BB0_8:
	setp.eq.s32 	%p7, %r11, 0;
	@%p7 bra 	$L__BB0_13;
	setp.eq.s32 	%p8, %r11, 1;
	@%p8 bra 	$L__BB0_11;
	mad.lo.s32 	%r23, %r29, %r17, %r1;
	mul.wide.s32 	%rd50, %r23, 4;
	add.s64 	%rd51, %rd3, %rd50;
	ld.global.f32 	%f109, [%rd51];
	add.f32 	%f110, %f142, %f109;
	add.s64 	%rd52, %rd2, %rd50;
	ld.global.f32 	%f111, [%rd52];
	add.f32 	%f112, %f143, %f111;
	add.s64 	%rd53, %rd1, %rd50;
	ld.global.f32 	%f113, [%rd53];
	add.f32 	%f114, %f144, %f113;
	mul.wide.s32 	%rd54, %r17, 4;
	add.s64 	%rd55, %rd51, %rd54;
	ld.global.f32 	%f115, [%rd55];
	add.f32 	%f142, %f110, %f115;
	add.s64 	%rd56, %rd52, %rd54;
	ld.global.f32 	%f116, [%rd56];
	add.f32 	%f143, %f112, %f116;
	add.s64 	%rd57, %rd53, %rd54;
	ld.global.f32 	%f117, [%rd57];
	add.f32 	%f144, %f114, %f117;
	add.s32 	%r29, %r29, 2;
$L__BB0_11:
	and.b32  	%r24, %r16, 1;
	setp.eq.b32 	%p9, %r24, 1;
	not.pred 	%p10, %p9;
	@%p10 bra 	$L__BB0_13;
	mad.lo.s32 	%r25, %r29, %r17, %r1;
	mul.wide.s32 	%rd58, %r25, 4;
	add.s64 	%rd59, %rd3, %rd58;
	ld.global.f32 	%f118, [%rd59];
	add.f32 	%f142, %f142, %f118;
	add.s64 	%rd60, %rd2, %rd58;
	ld.global.f32 	%f119, [%rd60];
	add.f32 	%f143, %f143, %f119;
	add.s64 	%rd61, %rd1, %rd58;
	ld.global.f32 	%f120, [%rd61];
	add.f32 	%f144, %f144, %f120;
$L__BB0_13:
	ld.param.u64 	%rd69, [_Z13kernel_colSumPfS_S_S_S_S_ii_param_3];
	cvta.to.global.u64 	%rd62, %rd69;
	mul.wide.s32 	%rd63, %r1, 4;
	add.s64 	%rd64, %rd62, %rd63;
	st.global.f32 	[%rd64], %f142;
	cvta.to.global.u64 	%rd65, %rd5;
	add.s64 	%rd66, %rd65, %rd63;
	st.global.f32 	[%rd66], %f143;
	cvta.to.global.u64 	%rd67, %rd6;
	add.s64 	%rd68, %rd67, %rd63;
	st.global.f32 	[%rd68], %f144;
$L__BB0_14:
	ret;

}
	// .globl	_Z13kernel_colDivPfS_ii
.visible .entry _Z13kernel_colDivPfS_ii(
	.param .u64 .ptr .align 1 _Z13kernel_colDivPfS_ii_param_0,
	.param .u64 .ptr .align 1 _Z13kernel_colDivPfS_ii_param_1,
	.param .u32 _Z13kernel_colDivPfS_ii_param_2,
	.param .u32 _Z13kernel_colDivPfS_ii_param_3
)
{
	.reg .pred 	%p<11>;
	.reg .b32 	%r<38>;
	.reg .b32 	%f<83>;
	.reg .b64 	%rd<16>;

	ld.param.u64 	%rd4, [_Z13kernel_colDivPfS_ii_param_0];
	ld.param.u64 	%rd3, [_Z13kernel_colDivPfS_ii_param_1];
	ld.param.u32 	%r24, [_Z13kernel_colDivPfS_ii_param_2];
	ld.param.u32 	%r23, [_Z13kernel_colDivPfS_ii_param_3];
	cvta.to.global.u64 	%rd1, %rd4;
	mov.u32 	%r25, %tid.x;
	mov.u32 	%r26, %ctaid.x;
	mov.u32 	%r27, %ntid.x;
	mad.lo.s32 	%r1, %r26, %r27, %r25;
	setp.ge.s32 	%p1, %r1, %r24;
	@%p1 bra 	$L__BB1_15;
	setp.lt.s32 	%p2, %r23, 1;
	mov.f32 	%f82, 0f00000000;
	@%p2 bra 	$L__BB1_14;
	mul.lo.s32 	%r2, %r23, %r1;
	and.b32  	%r3, %r23, 15;
	setp.lt.u32 	%p3, %r23, 16;
	mov.f32 	%f82, 0f00000000;
	mov.b32 	%r34, 0;
	@%p3 bra 	$L__BB1_5;
	and.b32  	%r34, %r23, 2147483632;
	neg.s32 	%r32, %r34;
	add.s64 	%rd2, %rd1, 32;
	mov.f32 	%f82, 0f00000000;
	mov.u32 	%r31, %r2;
$L__BB1_4:
	.pragma "nounroll";
	mul.wide.s32 	%rd5, %r31, 4;
	add.s64 	%rd6, %rd2, %rd5;
	ld.global.f32 	%f18, [%rd6+-32];
	add.f32 	%f19, %f82, %f18;
	ld.global.f32 	%f20, [%rd6+-28];
	add.f32 	%f21, %f19, %f20;
	ld.global.f32 	%f22, [%rd6+-24];
	add.f32 	%f23, %f21, %f22;
	ld.global.f32 	%f24, [%rd6+-20];
	add.f32 	%f25, %f23, %f24;
	ld.global.f32 	%f26, [%rd6+-16];
	add.f32 	%f27, %f25, %f26;
	ld.global.f32 	%f28, [%rd6+-12];
	add.f32 	%f29, %f27, %f28;
	ld.global.f32 	%f30, [%rd6+-8];
	add.f32 	%f31, %f29, %f30;
	ld.global.f32 	%f32, [%rd6+-4];
	add.f32 	%f33, %f31, %f32;
	ld.global.f32 	%f34, [%rd6];
	add.f32 	%f35, %f33, %f34;
	ld.global.f32 	%f36, [%rd6+4];
	add.f32 	%f37, %f35, %f36;
	ld.global.f32 	%f38, [%rd6+8];
	add.f32 	%f39, %f37, %f38;
	ld.global.f32 	%f40, [%rd6+12];
	add.f32 	%f41, %f39, %f40;
	ld.global.f32 	%f42, [%rd6+16];
	add.f32 	%f43, %f41, %f42;
	ld.global.f32 	%f44, [%rd6+20];
	add.f32 	%f45, %f43, %f44;
	ld.global.f32 	%f46, [%rd6+24];
	add.f32 	%f47, %f45, %f46;
	ld.global.f32 	%f48, [%rd6+28];
	add.f32 	%f82, %f47, %f48;
	add.s32 	%r32, %r32, 16;
	add.s32 	%r31, %r31, 16;
	setp.ne.s32 	%p4, %r32, 0;
	@%p4 bra 	$L__BB1_4;
$L__BB1_5:
	setp.eq.s32 	%p5, %r3, 0;
	@%p5 bra 	$L__BB1_14;
	and.b32  	%r11, %r23, 7;
	setp.lt.u32 	%p6, %r3, 8;
	@%p6 bra 	$L__BB1_8;
	add.s32 	%r29, %r34, %r2;
	mul.wide.s32 	%rd7, %r29, 4;
	add.s64 	%rd8, %rd1, %rd7;
	ld.global.f32 	%f50, [%rd8];
	add.f32 	%f51, %f82, %f50;
	ld.global.f32 	%f52, [%rd8+4];
	add.f32 	%f53, %f51, %f52;
	ld.global.f32 	%f54, [%rd8+8];
	add.f32 	%f55, %f53, %f54;
	ld.global.f32 	%f56, [%rd8+12];
	add.f32 	%f57, %f55, %f56;
	ld.global.f32 	%f58, [%rd8+16];
	add.f32 	%f59, %f57, %f58;
	ld.global.f32 	%f60, [%rd8+20];
	add.f32 	%f61, %f59, %f60;
	ld.global.f32 	%f62, [%rd8+24];
	add.f32 	%f63, %f61, %f62;
	ld.global.f32 	%f64, [%rd8+28];
	add.f32 	%f82, %f63, %f64;
	add.s32 	%r34, %r34, 8;
$L__BB1_8:
	setp.eq.s32 	%p7, %r11, 0;
	@%p7 bra 	$L__BB1_14;
	and.b32  	%r14, %r23, 3;
	setp.lt.u32 	%p8, %r11, 4;
	@%p8 bra 	$L__BB1_11;
	add.s32 	%r30, %r34, %r2;
	mul.wide.s32 	%rd9, %r30, 4;
	add.s64 	%rd10, %rd1, %rd9;
	ld.global.f32 	%f66, [%rd10];
	add.f32 	%f67, %f82, %f66;
	ld.global.f32 	%f68, [%rd10+4];
	add.f32 	%f69, %f67, %f68;
	ld.global.f32 	%f70, [%rd10+8];
	add.f32 	%f71, %f69, %f70;
	ld.global.f32 	%f72, [%rd10+12];
	add.f32 	%f82, %f71, %f72;
	add.s32 	%r34, %r34, 4;
$L__BB1_11:
	setp.eq.s32 	%p9, %r14, 0;
	@%p9 bra 	$L__BB1_14;
	add.s32 	%r37, %r34, %r2;
	neg.s32 	%r36, %r14;
$L__BB1_13:
	.pragma "nounroll";
	mul.wide.s32 	%rd11, %r37, 4;
	add.s64 	%rd12, %rd1, %rd11;
	ld.global.f32 	%f73, [%rd12];
	add.f32 	%f82, %f82, %f73;
	add.s32 	%r37, %r37, 1;
	add.s32 	%r36, %r36, 1;
	setp.ne.s32 	%p10, %r36, 0;
	@%p10 bra 	$L__BB1_13;
$L__BB1_14:
	cvta.to.global.u64 	%rd13, %rd3;
	mul.wide.s32 	%rd14, %r1, 4;
	add.s64 	%rd15, %rd13, %rd14;
	st.global.f32 	[%rd15], %f82;
$L__BB1_15:
	ret;

}


// ===== COMPILED SASS (sm_100) =====

	.target	sm_100

	.elftype	@"ET_EXEC"


//--------------------- .note.nv.tkinfo           --------------------------
	.section	.note.nv.tkinfo,"",@"SHT_NOTE"
	.sectionflags	@"SHF_NOTE_NV_TKINFO"
	.tkinfo
        /*0018*/ 	.word	0x00000002
        /*0030*/ 	.string	""
        /*0030*/ 	.string	"ptxas"
        /*0030*/ 	.string	"Cuda compilation tools, release 13.0, V13.0.88"
        /*0030*/ 	.string	"Build cuda_13.0.r13.0/compiler.36424714_0"
        /*0030*/ 	.string	"-arch sm_100 -m 64 "



//--------------------- .note.nv.cuinfo           --------------------------
	.section	.note.nv.cuinfo,"",@"SHT_NOTE"
	.sectionflags	@"SHF_NOTE_NV_CUINFO"
        /*0018*/ 	.short	0x0002
        /*001a*/ 	.short	0x0064
        /*001c*/ 	.short	0x0082
	.zero		2


//--------------------- .nv.info                  --------------------------
	.section	.nv.info,"",@"SHT_CUDA_INFO"
	.align	4


	//----- nvinfo : EIATTR_REGCOUNT
	.align		4
        /*0000*/ 	.byte	0x04, 0x2f
        /*0002*/ 	.short	(.L_1 - .L_0)
	.align		4
.L_0:
        /*0004*/ 	.word	index@(_Z13kernel_colSumPfS_S_S_S_S_ii)
        /*0008*/ 	.word	0x00000028


	//----- nvinfo : EIATTR_FRAME_SIZE
	.align		4
.L_1:
        /*000c*/ 	.byte	0x04, 0x11
        /*000e*/ 	.short	(.L_3 - .L_2)
	.align		4
.L_2:
        /*0010*/ 	.word	index@(_Z13kernel_colSumPfS_S_S_S_S_ii)
        /*0014*/ 	.word	0x00000000


	//----- nvinfo : EIATTR_REGCOUNT
	.align		4
.L_3:
        /*0018*/ 	.byte	0x04, 0x2f
        /*001a*/ 	.short	(.L_5 - .L_4)
	.align		4
.L_4:
        /*001c*/ 	.word	index@(_Z13kernel_colDivPfS_ii)
        /*0020*/ 	.word	0x0000001f


	//----- nvinfo : EIATTR_FRAME_SIZE
	.align		4
.L_5:
        /*0024*/ 	.byte	0x04, 0x11
        /*0026*/ 	.short	(.L_7 - .L_6)
	.align		4
.L_6:
        /*0028*/ 	.word	index@(_Z13kernel_colDivPfS_ii)
        /*002c*/ 	.word	0x00000000


	//----- nvinfo : EIATTR_MIN_STACK_SIZE
	.align		4
.L_7:
        /*0030*/ 	.byte	0x04, 0x12
        /*0032*/ 	.short	(.L_9 - .L_8)
	.align		4
.L_8:
        /*0034*/ 	.word	index@(_Z13kernel_colDivPfS_ii)
        /*0038*/ 	.word	0x00000000


	//----- nvinfo : EIATTR_MIN_STACK_SIZE
	.align		4
.L_9:
        /*003c*/ 	.byte	0x04, 0x12
        /*003e*/ 	.short	(.L_11 - .L_10)
	.align		4
.L_10:
        /*0040*/ 	.word	index@(_Z13kernel_colSumPfS_S_S_S_S_ii)
        /*0044*/ 	.word	0x00000000
.L_11:


//--------------------- .nv.compat                --------------------------
	.section	.nv.compat,"",@"SHT_CUDA_COMPAT_INFO"
	.align	4
        /*0000*/ 	.byte	0x02, 0x09, 0x00, 0x00, 0x02, 0x02, 0x01, 0x00, 0x02, 0x05, 0x05, 0x00, 0x03, 0x07, 0x01, 0x01
        /*0010*/ 	.byte	0x02, 0x03, 0x00, 0x00, 0x02, 0x06, 0x01, 0x00, 0x04, 0x0b, 0x08, 0x00, 0x09, 0x00, 0x00, 0x00
        /*0020*/ 	.byte	0x00, 0x00, 0x00, 0x00


//--------------------- .nv.info._Z13kernel_colDivPfS_ii --------------------------
	.section	.nv.info._Z13kernel_colDivPfS_ii,"",@"SHT_CUDA_INFO"
	.sectionflags	@""
	.align	4


	//----- nvinfo : EIATTR_CUDA_API_VERSION
	.align		4
        /*0000*/ 	.byte	0x04, 0x37
        /*0002*/ 	.short	(.L_13 - .L_12)
.L_12:
        /*0004*/ 	.word	0x00000082


	//----- nvinfo : EIATTR_KPARAM_INFO
	.align		4
.L_13:
        /*0008*/ 	.byte	0x04, 0x17
        /*000a*/ 	.short	(.L_15 - .L_14)
.L_14:
        /*000c*/ 	.word	0x00000000
        /*0010*/ 	.short	0x0003
        /*0012*/ 	.short	0x0014
        /*0014*/ 	.byte	0x00, 0xf0, 0x11, 0x00


	//----- nvinfo : EIATTR_KPARAM_INFO
	.align		4
.L_15:
        /*0018*/ 	.byte	0x04, 0x17
        /*001a*/ 	.short	(.L_17 - .L_16)
.L_16:
        /*001c*/ 	.word	0x00000000
        /*0020*/ 	.short	0x0002
        /*0022*/ 	.short	0x0010
        /*0024*/ 	.byte	0x00, 0xf0, 0x11, 0x00


	//----- nvinfo : EIATTR_KPARAM_INFO
	.align		4
.L_17:
        /*0028*/ 	.byte	0x04, 0x17
        /*002a*/ 	.short	(.L_19 - .L_18)
.L_18:
        /*002c*/ 	.word	0x00000000
        /*0030*/ 	.short	0x0001
        /*0032*/ 	.short	0x0008
        /*0034*/ 	.byte	0x00, 0xf5, 0x21, 0x00


	//----- nvinfo : EIATTR_KPARAM_INFO
	.align		4
.L_19:
        /*0038*/ 	.byte	0x04, 0x17
        /*003a*/ 	.short	(.L_21 - .L_20)
.L_20:
        /*003c*/ 	.word	0x00000000
        /*0040*/ 	.short	0x0000
        /*0042*/ 	.short	0x0000
        /*0044*/ 	.byte	0x00, 0xf5, 0x21, 0x00


	//----- nvinfo : EIATTR_SPARSE_MMA_MASK
	.align		4
.L_21:
        /*0048*/ 	.byte	0x03, 0x50
        /*004a*/ 	.short	0x0000


	//----- nvinfo : EIATTR_MAXREG_COUNT
	.align		4
        /*004c*/ 	.byte	0x03, 0x1b
        /*004e*/ 	.short	0x00ff


	//----- nvinfo : EIATTR_MERCURY_ISA_VERSION
	.align		4
        /*0050*/ 	.byte	0x03, 0x5f
        /*0052*/ 	.short	0x0101


	//----- nvinfo : EIATTR_VRC_CTA_INIT_COUNT
	.align		4
        /*0054*/ 	.byte	0x02, 0x4a
	.zero		1
	.zero		1


	//----- nvinfo : EIATTR_EXIT_INSTR_OFFSETS
	.align		4
        /*0058*/ 	.byte	0x04, 0x1c
        /*005a*/ 	.short	(.L_23 - .L_22)


	//   ....[0]....
.L_22:
        /*005c*/ 	.word	0x00000070


	//   ....[1]....
        /*0060*/ 	.word	0x000007a0


	//----- nvinfo : EIATTR_CBANK_PARAM_SIZE
	.align		4
.L_23:
        /*0064*/ 	.byte	0x03, 0x19
        /*0066*/ 	.short	0x0018


	//----- nvinfo : EIATTR_PARAM_CBANK
	.align		4
        /*0068*/ 	.byte	0x04, 0x0a
        /*006a*/ 	.short	(.L_25 - .L_24)
	.align		4
.L_24:
        /*006c*/ 	.word	index@(.nv.constant0._Z13kernel_colDivPfS_ii)
        /*0070*/ 	.short	0x0380
        /*0072*/ 	.short	0x0018


	//----- nvinfo : EIATTR_SW_WAR
	.align		4
.L_25:
        /*0074*/ 	.byte	0x04, 0x36
        /*0076*/ 	.short	(.L_27 - .L_26)
.L_26:
        /*0078*/ 	.word	0x00000008
.L_27:


//--------------------- .nv.info._Z13kernel_colSumPfS_S_S_S_S_ii --------------------------
	.section	.nv.info._Z13kernel_colSumPfS_S_S_S_S_ii,"",@"SHT_CUDA_INFO"
	.sectionflags	@""
	.align	4


	//----- nvinfo : EIATTR_CUDA_API_VERSION
	.align		4
        /*0000*/ 	.byte	0x04, 0x37
        /*0002*/ 	.short	(.L_29 - .L_28)
.L_28:
        /*0004*/ 	.word	0x00000082


	//----- nvinfo : EIATTR_KPARAM_INFO
	.align		4
.L_29:
        /*0008*/ 	.byte	0x04, 0x17
        /*000a*/ 	.short	(.L_31 - .L_30)
.L_30:
        /*000c*/ 	.word	0x00000000
        /*0010*/ 	.short	0x0007
        /*0012*/ 	.short	0x0034
        /*0014*/ 	.byte	0x00, 0xf0, 0x11, 0x00


	//----- nvinfo : EIATTR_KPARAM_INFO
	.align		4
.L_31:
        /*0018*/ 	.byte	0x04, 0x17
        /*001a*/ 	.short	(.L_33 - .L_32)
.L_32:
        /*001c*/ 	.word	0x00000000
        /*0020*/ 	.short	0x0006
        /*0022*/ 	.short	0x0030
        /*0024*/ 	.byte	0x00, 0xf0, 0x11, 0x00


	//----- nvinfo : EIATTR_KPARAM_INFO
	.align		4
.L_33:
        /*0028*/ 	.byte	0x04, 0x17
        /*002a*/ 	.short	(.L_35 - .L_34)
.L_34:
        /*002c*/ 	.word	0x00000000
        /*0030*/ 	.short	0x0005
        /*0032*/ 	.short	0x0028
        /*0034*/ 	.byte	0x00, 0xf5, 0x21, 0x00


	//----- nvinfo : EIATTR_KPARAM_INFO
	.align		4
.L_35:
        /*0038*/ 	.byte	0x04, 0x17
        /*003a*/ 	.short	(.L_37 - .L_36)
.L_36:
        /*003c*/ 	.word	0x00000000
        /*0040*/ 	.short	0x0004
        /*0042*/ 	.short	0x0020
        /*0044*/ 	.byte	0x00, 0xf5, 0x21, 0x00


	//----- nvinfo : EIATTR_KPARAM_INFO
	.align		4
.L_37:
        /*0048*/ 	.byte	0x04, 0x17
        /*004a*/ 	.short	(.L_39 - .L_38)
.L_38:
        /*004c*/ 	.word	0x00000000
        /*0050*/ 	.short	0x0003
        /*0052*/ 	.short	0x0018
        /*0054*/ 	.byte	0x00, 0xf5, 0x21, 0x00


	//----- nvinfo : EIATTR_KPARAM_INFO
	.align		4
.L_39:
        /*0058*/ 	.byte	0x04, 0x17
        /*005a*/ 	.short	(.L_41 - .L_40)
.L_40:
        /*005c*/ 	.word	0x00000000
        /*0060*/ 	.short	0x0002
        /*0062*/ 	.short	0x0010
        /*0064*/ 	.byte	0x00, 0xf5, 0x21, 0x00


	//----- nvinfo : EIATTR_KPARAM_INFO
	.align		4
.L_41:
        /*0068*/ 	.byte	0x04, 0x17
        /*006a*/ 	.short	(.L_43 - .L_42)
.L_42:
        /*006c*/ 	.word	0x00000000
        /*0070*/ 	.short	0x0001
        /*0072*/ 	.short	0x0008
        /*0074*/ 	.byte	0x00, 0xf5, 0x21, 0x00


	//----- nvinfo : EIATTR_KPARAM_INFO
	.align		4
.L_43:
        /*0078*/ 	.byte	0x04, 0x17
        /*007a*/ 	.short	(.L_45 - .L_44)
.L_44:
        /*007c*/ 	.word	0x00000000
        /*0080*/ 	.short	0x0000
        /*0082*/ 	.short	0x0000
        /*0084*/ 	.byte	0x00, 0xf5, 0x21, 0x00


	//----- nvinfo : EIATTR_SPARSE_MMA_MASK
	.align		4
.L_45:
        /*0088*/ 	.byte	0x03, 0x50
        /*008a*/ 	.short	0x0000


	//----- nvinfo : EIATTR_MAXREG_COUNT
	.align		4
        /*008c*/ 	.byte	0x03, 0x1b
        /*008e*/ 	.short	0x00ff


	//----- nvinfo : EIATTR_MERCURY_ISA_VERSION
	.align		4
        /*0090*/ 	.byte	0x03, 0x5f
        /*0092*/ 	.short	0x0101


	//----- nvinfo : EIATTR_VRC_CTA_INIT_COUNT
	.align		4
        /*0094*/ 	.byte	0x02, 0x4a
	.zero		1
	.zero		1


	//----- nvinfo : EIATTR_EXIT_INSTR_OFFSETS
	.align		4
        /*0098*/ 	.byte	0x04, 0x1c
        /*009a*/ 	.short	(.L_47 - .L_46)


	//   ....[0]....
.L_46:
        /*009c*/ 	.word	0x00000070


	//   ....[1]....
        /*00a0*/ 	.word	0x00000c90


	//----- nvinfo : EIATTR_CBANK_PARAM_SIZE
	.align		4
.L_47:
        /*00a4*/ 	.byte	0x03, 0x19
        /*00a6*/ 	.short	0x0038


	//----- nvinfo : EIATTR_PARAM_CBANK
	.align		4
        /*00a8*/ 	.byte	0x04, 0x0a
        /*00aa*/ 	.short	(.L_49 - .L_48)
	.align		4
.L_48:
        /*00ac*/ 	.word	index@(.nv.constant0._Z13kernel_colSumPfS_S_S_S_S_ii)
        /*00b0*/ 	.short	0x0380
        /*00b2*/ 	.short	0x0038


	//----- nvinfo : EIATTR_SW_WAR
	.align		4
.L_49:
        /*00b4*/ 	.byte	0x04, 0x36
        /*00b6*/ 	.short	(.L_51 - .L_50)
.L_50:
        /*00b8*/ 	.word	0x00000008
.L_51:


//--------------------- .nv.callgraph             --------------------------
	.section	.nv.callgraph,"",@"SHT_CUDA_CALLGRAPH"
	.align	4
	.sectionentsize	8
	.align		4
        /*0000*/ 	.word	0x00000000
	.align		4
        /*0004*/ 	.word	0xffffffff
	.align		4
        /*0008*/ 	.word	0x00000000
	.align		4
        /*000c*/ 	.word	0xfffffffe
	.align		4
        /*0010*/ 	.word	0x00000000
	.align		4
        /*0014*/ 	.word	0xfffffffd
	.align		4
        /*0018*/ 	.word	0x00000000
	.align		4
        /*001c*/ 	.word	0xfffffffc


//--------------------- .text._Z13kernel_colDivPfS_ii --------------------------
	.section	.text._Z13kernel_colDivPfS_ii,"ax",@progbits
	.align	128
        .global         _Z13kernel_colDivPfS_ii
        .type           _Z13kernel_colDivPfS_ii,@function
        .size           _Z13kernel_colDivPfS_ii,(.L_x_13 - _Z13kernel_colDivPfS_ii)
        .other          _Z13kernel_colDivPfS_ii,@"STO_CUDA_ENTRY STV_DEFAULT"
_Z13kernel_colDivPfS_ii:
.text._Z13kernel_colDivPfS_ii:
[----:B------:R-:W-:Y:S01]  /*0000*/  LDC R1, c[0x0][0x37c] ;  /* 0x0000df00ff017b82 */ /* 0x000fe20000000800 */
[----:B------:R-:W0:Y:S07]  /*0010*/  S2R R2, SR_TID.X ;  /* 0x0000000000027919 */ /* 0x000e2e0000002100 */
[----:B------:R-:W0:Y:S01]  /*0020*/  S2UR UR4, SR_CTAID.X ;  /* 0x00000000000479c3 */ /* 0x000e220000002500 */
[----:B------:R-:W1:Y:S07]  /*0030*/  LDCU UR5, c[0x0][0x390] ;  /* 0x00007200ff0577ac */ /* 0x000e6e0008000800 */
[----:B------:R-:W0:Y:S02]  /*0040*/  LDC R3, c[0x0][0x360] ;  /* 0x0000d800ff037b82 */ /* 0x000e240000000800 */
[----:B0-----:R-:W-:-:S05]  /*0050*/  IMAD R2, R3, UR4, R2 ;  /* 0x0000000403027c24 */ /* 0x001fca000f8e0202 */
[----:B-1----:R-:W-:-:S13]  /*0060*/  ISETP.GE.AND P0, PT, R2, UR5, PT ;  /* 0x0000000502007c0c */ /* 0x002fda000bf06270 */
[----:B------:R-:W-:Y:S05]  /*0070*/  @P0 EXIT ;  /* 0x000000000000094d */ /* 0x000fea0003800000 */
[----:B------:R-:W0:Y:S01]  /*0080*/  LDCU UR7, c[0x0][0x394] ;  /* 0x00007280ff0777ac */ /* 0x000e220008000800 */
[----:B------:R-:W-:Y:S01]  /*0090*/  HFMA2 R0, -RZ, RZ, 0, 0 ;  /* 0x00000000ff007431 */ /* 0x000fe200000001ff */
[----:B------:R-:W1:Y:S01]  /*00a0*/  LDCU.64 UR12, c[0x0][0x358] ;  /* 0x00006b00ff0c77ac */ /* 0x000e620008000a00 */
[----:B0-----:R-:W-:-:S09]  /*00b0*/  UISETP.GE.AND UP0, UPT, UR7, 0x1, UPT ;  /* 0x000000010700788c */ /* 0x001fd2000bf06270 */
[----:B-1----:R-:W-:Y:S05]  /*00c0*/  BRA.U !UP0, `(.L_x_0) ;  /* 0x0000000508a87547 */ /* 0x002fea000b800000 */
[----:B------:R-:W-:Y:S02]  /*00d0*/  UISETP.GE.U32.AND UP1, UPT, UR7, 0x10, UPT ;  /* 0x000000100700788c */ /* 0x000fe4000bf26070 */
[----:B------:R-:W-:Y:S01]  /*00e0*/  IMAD R3, R2, UR7, RZ ;  /* 0x0000000702037c24 */ /* 0x000fe2000f8e02ff */
[----:B------:R-:W-:Y:S01]  /*00f0*/  ULOP3.LUT UR10, UR7, 0xf, URZ, 0xc0, !UPT ;  /* 0x0000000f070a7892 */ /* 0x000fe2000f8ec0ff */
[----:B------:R-:W-:Y:S01]  /*0100*/  MOV R0, RZ ;  /* 0x000000ff00007202 */ /* 0x000fe20000000f00 */
[----:B------:R-:W-:Y:S02]  /*0110*/  UMOV UR4, URZ ;  /* 0x000000ff00047c82 */ /* 0x000fe40008000000 */
[----:B------:R-:W-:Y:S02]  /*0120*/  UISETP.NE.AND UP0, UPT, UR10, URZ, UPT ;  /* 0x000000ff0a00728c */ /* 0x000fe4000bf05270 */
[----:B------:R-:W-:Y:S09]  /*0130*/  BRA.U !UP1, `(.L_x_1) ;  /* 0x0000000109b87547 */ /* 0x000ff2000b800000 */
[----:B------:R-:W0:Y:S01]  /*0140*/  LDCU.64 UR8, c[0x0][0x380] ;  /* 0x00007000ff0877ac */ /* 0x000e220008000a00 */
[----:B------:R-:W-:Y:S02]  /*0150*/  MOV R0, RZ ;  /* 0x000000ff00007202 */ /* 0x000fe40000000f00 */
[----:B------:R-:W-:Y:S01]  /*0160*/  MOV R6, R3 ;  /* 0x0000000300067202 */ /* 0x000fe20000000f00 */
[----:B------:R-:W-:Y:S02]  /*0170*/  ULOP3.LUT UR4, UR7, 0x7ffffff0, URZ, 0xc0, !UPT ;  /* 0x7ffffff007047892 */ /* 0x000fe4000f8ec0ff */
[----:B0-----:R-:W-:Y:S02]  /*0180*/  UIADD3 UR5, UP1, UPT, UR8, 0x20, URZ ;  /* 0x0000002008057890 */ /* 0x001fe4000ff3e0ff */
[----:B------:R-:W-:Y:S02]  /*0190*/  UIADD3 UR8, UPT, UPT, -UR4, URZ, URZ ;  /* 0x000000ff04087290 */ /* 0x000fe4000fffe1ff */
[----:B------:R-:W-:-:S12]  /*01a0*/  UIADD3.X UR6, UPT, UPT, URZ, UR9, URZ, UP1, !UPT ;  /* 0x00000009ff067290 */ /* 0x000fd80008ffe4ff */
.L_x_2:
[----:B------:R-:W-:Y:S02]  /*01b0*/  MOV R4, UR5 ;  /* 0x0000000500047c02 */ /* 0x000fe40008000f00 */
[----:B------:R-:W-:-:S03]  /*01c0*/  MOV R5, UR6 ;  /* 0x0000000600057c02 */ /* 0x000fc60008000f00 */
[----:B------:R-:W-:-:S05]  /*01d0*/  IMAD.WIDE R4, R6, 0x4, R4 ;  /* 0x0000000406047825 */ /* 0x000fca00078e0204 */
[----:B------:R-:W2:Y:S04]  /*01e0*/  LDG.E R15, desc[UR12][R4.64+-0x20] ;  /* 0xffffe00c040f7981 */ /* 0x000ea8000c1e1900 */
[----:B------:R-:W3:Y:S04]  /*01f0*/  LDG.E R16, desc[UR12][R4.64+-0x1c] ;  /* 0xffffe40c04107981 */ /* 0x000ee8000c1e1900 */
[----:B------:R-:W4:Y:S04]  /*0200*/  LDG.E R18, desc[UR12][R4.64+-0x18] ;  /* 0xffffe80c04127981 */ /* 0x000f28000c1e1900 */
[----:B------:R-:W5:Y:S04]  /*0210*/  LDG.E R20, desc[UR12][R4.64+-0x14] ;  /* 0xffffec0c04147981 */ /* 0x000f68000c1e1900 */
        /* <DEDUP_REMOVED lines=11> */
[----:B------:R-:W5:Y:S01]  /*02d0*/  LDG.E R14, desc[UR12][R4.64+0x1c] ;  /* 0x00001c0c040e7981 */ /* 0x000f62000c1e1900 */
[----:B------:R-:W-:Y:S01]  /*02e0*/  UIADD3 UR8, UPT, UPT, UR8, 0x10, URZ ;  /* 0x0000001008087890 */ /* 0x000fe2000fffe0ff */
[----:B------:R-:W-:-:S03]  /*02f0*/  IADD3 R6, PT, PT, R6, 0x10, RZ ;  /* 0x0000001006067810 */ /* 0x000fc60007ffe0ff */
[----:B------:R-:W-:Y:S01]  /*0300*/  UISETP.NE.AND UP1, UPT, UR8, URZ, UPT ;  /* 0x000000ff0800728c */ /* 0x000fe2000bf25270 */
[----:B--2---:R-:W-:-:S04]  /*0310*/  FADD R15, R15, R0 ;  /* 0x000000000f0f7221 */ /* 0x004fc80000000000 */
[----:B---3--:R-:W-:-:S04]  /*0320*/  FADD R15, R15, R16 ;  /* 0x000000100f0f7221 */ /* 0x008fc80000000000 */
[----:B----4-:R-:W-:-:S04]  /*0330*/  FADD R15, R15, R18 ;  /* 0x000000120f0f7221 */ /* 0x010fc80000000000 */
[----:B-----5:R-:W-:-:S04]  /*0340*/  FADD R15, R15, R20 ;  /* 0x000000140f0f7221 */ /* 0x020fc80000000000 */
[----:B------:R-:W-:-:S04]  /*0350*/  FADD R15, R15, R22 ;  /* 0x000000160f0f7221 */ /* 0x000fc80000000000 */
        /* <DEDUP_REMOVED lines=10> */
[----:B------:R-:W-:Y:S01]  /*0400*/  FADD R0, R7, R14 ;  /* 0x0000000e07007221 */ /* 0x000fe20000000000 */
[----:B------:R-:W-:Y:S06]  /*0410*/  BRA.U UP1, `(.L_x_2) ;  /* 0xfffffffd01647547 */ /* 0x000fec000b83ffff */
.L_x_1:
[----:B------:R-:W-:Y:S05]  /*0420*/  BRA.U !UP0, `(.L_x_0) ;  /* 0x0000000108d07547 */ /* 0x000fea000b800000 */
[----:B------:R-:W-:Y:S02]  /*0430*/  UISETP.GE.U32.AND UP0, UPT, UR10, 0x8, UPT ;  /* 0x000000080a00788c */ /* 0x000fe4000bf06070 */
[----:B------:R-:W-:-:S04]  /*0440*/  ULOP3.LUT UR6, UR7, 0x7, URZ, 0xc0, !UPT ;  /* 0x0000000707067892 */ /* 0x000fc8000f8ec0ff */
[----:B------:R-:W-:-:S03]  /*0450*/  UISETP.NE.AND UP1, UPT, UR6, URZ, UPT ;  /* 0x000000ff0600728c */ /* 0x000fc6000bf25270 */
[----:B------:R-:W-:Y:S08]  /*0460*/  BRA.U !UP0, `(.L_x_3) ;  /* 0x0000000108507547 */ /* 0x000ff0000b800000 */
[----:B------:R-:W0:Y:S01]  /*0470*/  LDC.64 R4, c[0x0][0x380] ;  /* 0x0000e000ff047b82 */ /* 0x000e220000000a00 */
[----:B------:R-:W-:-:S05]  /*0480*/  IADD3 R7, PT, PT, R3, UR4, RZ ;  /* 0x0000000403077c10 */ /* 0x000fca000fffe0ff */
[----:B0-----:R-:W-:-:S05]  /*0490*/  IMAD.WIDE R4, R7, 0x4, R4 ;  /* 0x0000000407047825 */ /* 0x001fca00078e0204 */
[----:B------:R-:W2:Y:S04]  /*04a0*/  LDG.E R7, desc[UR12][R4.64] ;  /* 0x0000000c04077981 */ /* 0x000ea8000c1e1900 */
[----:B------:R-:W3:Y:S04]  /*04b0*/  LDG.E R6, desc[UR12][R4.64+0x4] ;  /* 0x0000040c04067981 */ /* 0x000ee8000c1e1900 */
[----:B------:R-:W4:Y:S04]  /*04c0*/  LDG.E R9, desc[UR12][R4.64+0x8] ;  /* 0x0000080c04097981 */ /* 0x000f28000c1e1900 */
[----:B------:R-:W5:Y:S04]  /*04d0*/  LDG.E R11, desc[UR12][R4.64+0xc] ;  /* 0x00000c0c040b7981 */ /* 0x000f68000c1e1900 */
[----:B------:R-:W5:Y:S04]  /*04e0*/  LDG.E R13, desc[UR12][R4.64+0x10] ;  /* 0x0000100c040d7981 */ /* 0x000f68000c1e1900 */
[----:B------:R-:W5:Y:S04]  /*04f0*/  LDG.E R15, desc[UR12][R4.64+0x14] ;  /* 0x0000140c040f7981 */ /* 0x000f68000c1e1900 */
[----:B------:R-:W5:Y:S04]  /*0500*/  LDG.E R17, desc[UR12][R4.64+0x18] ;  /* 0x0000180c04117981 */ /* 0x000f68000c1e1900 */
[----:B------:R-:W5:Y:S01]  /*0510*/  LDG.E R19, desc[UR12][R4.64+0x1c] ;  /* 0x00001c0c04137981 */ /* 0x000f62000c1e1900 */
[----:B------:R-:W-:Y:S01]  /*0520*/  UIADD3 UR4, UPT, UPT, UR4, 0x8, URZ ;  /* 0x0000000804047890 */ /* 0x000fe2000fffe0ff */
[----:B--2---:R-:W-:-:S04]  /*0530*/  FADD R7, R0, R7 ;  /* 0x0000000700077221 */ /* 0x004fc80000000000 */
[----:B---3--:R-:W-:-:S04]  /*0540*/  FADD R6, R7, R6 ;  /* 0x0000000607067221 */ /* 0x008fc80000000000 */
[----:B----4-:R-:W-:-:S04]  /*0550*/  FADD R6, R6, R9 ;  /* 0x0000000906067221 */ /* 0x010fc80000000000 */
[----:B-----5:R-:W-:-:S04]  /*0560*/  FADD R6, R6, R11 ;  /* 0x0000000b06067221 */ /* 0x020fc80000000000 */
[----:B------:R-:W-:-:S04]  /*0570*/  FADD R6, R6, R13 ;  /* 0x0000000d06067221 */ /* 0x000fc80000000000 */
[----:B------:R-:W-:-:S04]  /*0580*/  FADD R6, R6, R15 ;  /* 0x0000000f06067221 */ /* 0x000fc80000000000 */
[----:B------:R-:W-:-:S04]  /*0590*/  FADD R6, R6, R17 ;  /* 0x0000001106067221 */ /* 0x000fc80000000000 */
[----:B------:R-:W-:-:S07]  /*05a0*/  FADD R0, R6, R19 ;  /* 0x0000001306007221 */ /* 0x000fce0000000000 */
.L_x_3:
        /* <DEDUP_REMOVED lines=11> */
[----:B------:R-:W5:Y:S01]  /*0660*/  LDG.E R11, desc[UR12][R4.64+0xc] ;  /* 0x00000c0c040b7981 */ /* 0x000f62000c1e1900 */
[----:B------:R-:W-:Y:S01]  /*0670*/  UIADD3 UR4, UPT, UPT, UR4, 0x4, URZ ;  /* 0x0000000404047890 */ /* 0x000fe2000fffe0ff */
[----:B--2---:R-:W-:-:S04]  /*0680*/  FADD R7, R0, R7 ;  /* 0x0000000700077221 */ /* 0x004fc80000000000 */
[----:B---3--:R-:W-:-:S04]  /*0690*/  FADD R6, R7, R6 ;  /* 0x0000000607067221 */ /* 0x008fc80000000000 */
[----:B----4-:R-:W-:-:S04]  /*06a0*/  FADD R6, R6, R9 ;  /* 0x0000000906067221 */ /* 0x010fc80000000000 */
[----:B-----5:R-:W-:-:S07]  /*06b0*/  FADD R0, R6, R11 ;  /* 0x0000000b06007221 */ /* 0x020fce0000000000 */
.L_x_4:
[----:B------:R-:W-:Y:S05]  /*06c0*/  BRA.U !UP1, `(.L_x_0) ;  /* 0x0000000109287547 */ /* 0x000fea000b800000 */
[----:B------:R-:W0:Y:S01]  /*06d0*/  LDC.64 R6, c[0x0][0x380] ;  /* 0x0000e000ff067b82 */ /* 0x000e220000000a00 */
[----:B------:R-:W-:Y:S01]  /*06e0*/  IADD3 R3, PT, PT, R3, UR4, RZ ;  /* 0x0000000403037c10 */ /* 0x000fe2000fffe0ff */
[----:B------:R-:W-:-:S12]  /*06f0*/  UIADD3 UR5, UPT, UPT, -UR5, URZ, URZ ;  /* 0x000000ff05057290 */ /* 0x000fd8000fffe1ff */
.L_x_5:
[----:B0-----:R-:W-:-:S06]  /*0700*/  IMAD.WIDE R4, R3, 0x4, R6 ;  /* 0x0000000403047825 */ /* 0x001fcc00078e0206 */
[----:B------:R-:W2:Y:S01]  /*0710*/  LDG.E R5, desc[UR12][R4.64] ;  /* 0x0000000c04057981 */ /* 0x000ea2000c1e1900 */
[----:B------:R-:W-:Y:S01]  /*0720*/  UIADD3 UR5, UPT, UPT, UR5, 0x1, URZ ;  /* 0x0000000105057890 */ /* 0x000fe2000fffe0ff */
[----:B------:R-:W-:-:S03]  /*0730*/  IADD3 R3, PT, PT, R3, 0x1, RZ ;  /* 0x0000000103037810 */ /* 0x000fc60007ffe0ff */
[----:B------:R-:W-:Y:S01]  /*0740*/  UISETP.NE.AND UP0, UPT, UR5, URZ, UPT ;  /* 0x000000ff0500728c */ /* 0x000fe2000bf05270 */
[----:B--2---:R-:W-:-:S08]  /*0750*/  FADD R0, R5, R0 ;  /* 0x0000000005007221 */ /* 0x004fd00000000000 */
[----:B------:R-:W-:Y:S05]  /*0760*/  BRA.U UP0, `(.L_x_5) ;  /* 0xfffffffd00e47547 */ /* 0x000fea000b83ffff */
.L_x_0:
[----:B------:R-:W0:Y:S02]  /*0770*/  LDC.64 R4, c[0x0][0x388] ;  /* 0x0000e200ff047b82 */ /* 0x000e240000000a00 */
[----:B0-----:R-:W-:-:S05]  /*0780*/  IMAD.WIDE R2, R2, 0x4, R4 ;  /* 0x0000000402027825 */ /* 0x001fca00078e0204 */
[----:B------:R-:W-:Y:S01]  /*0790*/  STG.E desc[UR12][R2.64], R0 ;  /* 0x0000000002007986 */ /* 0x000fe2000c10190c */
[----:B------:R-:W-:Y:S05]  /*07a0*/  EXIT ;  /* 0x000000000000794d */ /* 0x000fea0003800000 */
.L_x_6:
[----:B------:R-:W-:-:S00]  /*07b0*/  BRA `(.L_x_6) ;  /* 0xfffffffc00fc7947 */ /* 0x000fc0000383ffff */
[----:B------:R-:W-:-:S00]  /*07c0*/  NOP ;  /* 0x0000000000007918 */ /* 0x000fc00000000000 */
        /* <DEDUP_REMOVED lines=11> */
.L_x_13:


//--------------------- .text._Z13kernel_colSumPfS_S_S_S_S_ii --------------------------
	.section	.text._Z13kernel_colSumPfS_S_S_S_S_ii,"ax",@progbits
	.align	128
        .global         _Z13kernel_colSumPfS_S_S_S_S_ii
        .type           _Z13kernel_colSumPfS_S_S_S_S_ii,@function
        .size           _Z13kernel_colSumPfS_S_S_S_S_ii,(.L_x_14 - _Z13kernel_colSumPfS_S_S_S_S_ii)
        .other          _Z13kernel_colSumPfS_S_S_S_S_ii,@"STO_CUDA_ENTRY STV_DEFAULT"
_Z13kernel_colSumPfS_S_S_S_S_ii:
.text._Z13kernel_colSumPfS_S_S_S_S_ii:
[----:B------:R-:W-:Y:S01]  /*0000*/  LDC R1, c[0x0][0x37c] ;  /* 0x0000df00ff017b82 */ /* 0x000fe20000000800 */
[----:B------:R-:W0:Y:S07]  /*0010*/  S2R R3, SR_TID.X ;  /* 0x0000000000037919 */ /* 0x000e2e0000002100 */
[----:B------:R-:W0:Y:S08]  /*0020*/  S2UR UR4, SR_CTAID.X ;  /* 0x00000000000479c3 */ /* 0x000e300000002500 */
[----:B------:R-:W0:Y:S08]  /*0030*/  LDC R2, c[0x0][0x360] ;  /* 0x0000d800ff027b82 */ /* 0x000e300000000800 */
[----:B------:R-:W1:Y:S01]  /*0040*/  LDC R0, c[0x0][0x3b4] ;  /* 0x0000ed00ff007b82 */ /* 0x000e620000000800 */
[----:B0-----:R-:W-:-:S05]  /*0050*/  IMAD R3, R2, UR4, R3 ;  /* 0x0000000402037c24 */ /* 0x001fca000f8e0203 */
[----:B-1----:R-:W-:-:S13]  /*0060*/  ISETP.GE.AND P0, PT, R3, R0, PT ;  /* 0x000000000300720c */ /* 0x002fda0003f06270 */
[----:B------:R-:W-:Y:S05]  /*0070*/  @P0 EXIT ;  /* 0x000000000000094d */ /* 0x000fea0003800000 */
[----:B------:R-:W0:Y:S01]  /*0080*/  LDCU UR5, c[0x0][0x3b0] ;  /* 0x00007600ff0577ac */ /* 0x000e220008000800 */
[----:B------:R-:W-:Y:S01]  /*0090*/  HFMA2 R18, -RZ, RZ, 0, 0 ;  /* 0x00000000ff127431 */ /* 0x000fe200000001ff */
[----:B------:R-:W-:Y:S01]  /*00a0*/  CS2R R6, SRZ ;  /* 0x0000000000067805 */ /* 0x000fe2000001ff00 */
[----:B------:R-:W1:Y:S01]  /*00b0*/  LDCU.64 UR8, c[0x0][0x358] ;  /* 0x00006b00ff0877ac */ /* 0x000e620008000a00 */
[----:B0-----:R-:W-:-:S09]  /*00c0*/  UISETP.GE.AND UP0, UPT, UR5, 0x1, UPT ;  /* 0x000000010500788c */ /* 0x001fd2000bf06270 */
[----:B-1----:R-:W-:Y:S05]  /*00d0*/  BRA.U !UP0, `(.L_x_7) ;  /* 0x0000000908c87547 */ /* 0x002fea000b800000 */
[----:B------:R-:W-:Y:S01]  /*00e0*/  UISETP.GE.U32.AND UP1, UPT, UR5, 0x8, UPT ;  /* 0x000000080500788c */ /* 0x000fe2000bf26070 */
[----:B------:R-:W-:Y:S01]  /*00f0*/  CS2R R6, SRZ ;  /* 0x0000000000067805 */ /* 0x000fe2000001ff00 */
[----:B------:R-:W-:Y:S01]  /*0100*/  ULOP3.LUT UR6, UR5, 0x7, URZ, 0xc0, !UPT ;  /* 0x0000000705067892 */ /* 0x000fe2000f8ec0ff */
[----:B------:R-:W-:Y:S01]  /*0110*/  MOV R18, RZ ;  /* 0x000000ff00127202 */ /* 0x000fe20000000f00 */
[----:B------:R-:W-:Y:S02]  /*0120*/  UMOV UR4, URZ ;  /* 0x000000ff00047c82 */ /* 0x000fe40008000000 */
[----:B------:R-:W-:-:S03]  /*0130*/  UISETP.NE.AND UP0, UPT, UR6, URZ, UPT ;  /* 0x000000ff0600728c */ /* 0x000fc6000bf05270 */
[----:B------:R-:W-:Y:S08]  /*0140*/  BRA.U !UP1, `(.L_x_8) ;  /* 0x00000005094c7547 */ /* 0x000ff0000b800000 */
[----:B------:R-:W-:Y:S01]  /*0150*/  ULOP3.LUT UR4, UR5, 0x7ffffff8, URZ, 0xc0, !UPT ;  /* 0x7ffffff805047892 */ /* 0x000fe2000f8ec0ff */
[----:B------:R-:W-:Y:S02]  /*0160*/  MOV R7, RZ ;  /* 0x000000ff00077202 */ /* 0x000fe40000000f00 */
[----:B------:R-:W-:Y:S01]  /*0170*/  MOV R5, R3 ;  /* 0x0000000300057202 */ /* 0x000fe20000000f00 */
[----:B------:R-:W-:-:S12]  /*0180*/  UIADD3 UR7, UPT, UPT, -UR4, URZ, URZ ;  /* 0x000000ff04077290 */ /* 0x000fd8000fffe1ff */
.L_x_9:
[----:B------:R-:W0:Y:S08]  /*0190*/  LDC.64 R12, c[0x0][0x380] ;  /* 0x0000e000ff0c7b82 */ /* 0x000e300000000a00 */
[----:B------:R-:W1:Y:S08]  /*01a0*/  LDC.64 R32, c[0x0][0x388] ;  /* 0x0000e200ff207b82 */ /* 0x000e700000000a00 */
[----:B------:R-:W2:Y:S01]  /*01b0*/  LDC.64 R30, c[0x0][0x390] ;  /* 0x0000e400ff1e7b82 */ /* 0x000ea20000000a00 */
[----:B0-----:R-:W-:-:S05]  /*01c0*/  IMAD.WIDE R12, R5, 0x4, R12 ;  /* 0x00000004050c7825 */ /* 0x001fca00078e020c */
[----:B------:R0:W3:Y:S01]  /*01d0*/  LDG.E R9, desc[UR8][R12.64] ;  /* 0x000000080c097981 */ /* 0x0000e2000c1e1900 */
[----:B------:R-:W-:-:S04]  /*01e0*/  IMAD.WIDE R10, R0, 0x4, R12 ;  /* 0x00000004000a7825 */ /* 0x000fc800078e020c */
[----:B-1----:R-:W-:Y:S01]  /*01f0*/  IMAD.WIDE R32, R5, 0x4, R32 ;  /* 0x0000000405207825 */ /* 0x002fe200078e0220 */
[----:B------:R1:W4:Y:S04]  /*0200*/  LDG.E R26, desc[UR8][R10.64] ;  /* 0x000000080a1a7981 */ /* 0x000328000c1e1900 */
[----:B------:R-:W5:Y:S01]  /*0210*/  LDG.E R17, desc[UR8][R32.64] ;  /* 0x0000000820117981 */ /* 0x000f62000c1e1900 */
[----:B------:R-:W-:-:S04]  /*0220*/  IMAD.WIDE R20, R0, 0x4, R32 ;  /* 0x0000000400147825 */ /* 0x000fc800078e0220 */
[----:B--2---:R-:W-:Y:S01]  /*0230*/  IMAD.WIDE R30, R5, 0x4, R30 ;  /* 0x00000004051e7825 */ /* 0x004fe200078e021e */
[----:B------:R-:W2:Y:S04]  /*0240*/  LDG.E R27, desc[UR8][R20.64] ;  /* 0x00000008141b7981 */ /* 0x000ea8000c1e1900 */
[----:B------:R1:W2:Y:S01]  /*0250*/  LDG.E R28, desc[UR8][R30.64] ;  /* 0x000000081e1c7981 */ /* 0x0002a2000c1e1900 */
[----:B------:R-:W-:-:S04]  /*0260*/  IMAD.WIDE R24, R0, 0x4, R10 ;  /* 0x0000000400187825 */ /* 0x000fc800078e020a */
[----:B------:R-:W-:-:S04]  /*0270*/  IMAD.WIDE R14, R0, 0x4, R20 ;  /* 0x00000004000e7825 */ /* 0x000fc800078e0214 */
[C---:B------:R-:W-:Y:S02]  /*0280*/  IMAD.WIDE R22, R0.reuse, 0x4, R24 ;  /* 0x0000000400167825 */ /* 0x040fe400078e0218 */
[----:B------:R-:W2:Y:S02]  /*0290*/  LDG.E R25, desc[UR8][R24.64] ;  /* 0x0000000818197981 */ /* 0x000ea4000c1e1900 */
[C---:B0-----:R-:W-:Y:S02]  /*02a0*/  IMAD.WIDE R12, R0.reuse, 0x4, R22 ;  /* 0x00000004000c7825 */ /* 0x041fe400078e0216 */
[----:B------:R-:W2:Y:S02]  /*02b0*/  LDG.E R22, desc[UR8][R22.64] ;  /* 0x0000000816167981 */ /* 0x000ea4000c1e1900 */
[C---:B-1----:R-:W-:Y:S02]  /*02c0*/  IMAD.WIDE R10, R0.reuse, 0x4, R12 ;  /* 0x00000004000a7825 */ /* 0x042fe400078e020c */
[----:B------:R0:W2:Y:S02]  /*02d0*/  LDG.E R24, desc[UR8][R14.64] ;  /* 0x000000080e187981 */ /* 0x0000a4000c1e1900 */
[----:B------:R-:W-:-:S02]  /*02e0*/  IMAD.WIDE R30, R0, 0x4, R30 ;  /* 0x00000004001e7825 */ /* 0x000fc400078e021e */
[----:B------:R-:W2:Y:S02]  /*02f0*/  LDG.E R13, desc[UR8][R12.64] ;  /* 0x000000080c0d7981 */ /* 0x000ea4000c1e1900 */
[C---:B------:R-:W-:Y:S02]  /*0300*/  IMAD.WIDE R32, R0.reuse, 0x4, R10 ;  /* 0x0000000400207825 */ /* 0x040fe400078e020a */
[----:B------:R-:W2:Y:S02]  /*0310*/  LDG.E R4, desc[UR8][R30.64] ;  /* 0x000000081e047981 */ /* 0x000ea4000c1e1900 */
[C---:B------:R-:W-:Y:S02]  /*0320*/  IMAD.WIDE R20, R0.reuse, 0x4, R14 ;  /* 0x0000000400147825 */ /* 0x040fe400078e020e */
[----:B------:R-:W2:Y:S02]  /*0330*/  LDG.E R11, desc[UR8][R10.64] ;  /* 0x000000080a0b7981 */ /* 0x000ea4000c1e1900 */
[----:B0-----:R-:W-:-:S04]  /*0340*/  IMAD.WIDE R14, R0, 0x4, R30 ;  /* 0x00000004000e7825 */ /* 0x001fc800078e021e */
[C---:B------:R-:W-:Y:S01]  /*0350*/  IMAD.WIDE R34, R0.reuse, 0x4, R32 ;  /* 0x0000000400227825 */ /* 0x040fe200078e0220 */
[----:B------:R-:W2:Y:S03]  /*0360*/  LDG.E R23, desc[UR8][R14.64] ;  /* 0x000000080e177981 */ /* 0x000ea6000c1e1900 */
[----:B---3--:R-:W-:Y:S02]  /*0370*/  FADD R19, R9, R6 ;  /* 0x0000000609137221 */ /* 0x008fe40000000000 */
[----:B------:R0:W3:Y:S04]  /*0380*/  LDG.E R9, desc[UR8][R32.64] ;  /* 0x0000000820097981 */ /* 0x0000e8000c1e1900 */
[----:B------:R1:W3:Y:S01]  /*0390*/  LDG.E R6, desc[UR8][R34.64] ;  /* 0x0000000822067981 */ /* 0x0002e2000c1e1900 */
[----:B-----5:R-:W-:Y:S01]  /*03a0*/  FADD R18, R17, R18 ;  /* 0x0000001211127221 */ /* 0x020fe20000000000 */
[----:B0-----:R-:W-:-:S02]  /*03b0*/  IMAD.WIDE R32, R0, 0x4, R20 ;  /* 0x0000000400207825 */ /* 0x001fc400078e0214 */
[----:B------:R-:W5:Y:S02]  /*03c0*/  LDG.E R21, desc[UR8][R20.64] ;  /* 0x0000000814157981 */ /* 0x000f64000c1e1900 */
[C---:B------:R-:W-:Y:S02]  /*03d0*/  IMAD.WIDE R16, R0.reuse, 0x4, R14 ;  /* 0x0000000400107825 */ /* 0x040fe400078e020e */
[----:B------:R-:W5:Y:S02]  /*03e0*/  LDG.E R12, desc[UR8][R32.64] ;  /* 0x00000008200c7981 */ /* 0x000f64000c1e1900 */
[----:B------:R-:W-:-:S04]  /*03f0*/  IMAD.WIDE R36, R0, 0x4, R32 ;  /* 0x0000000400247825 */ /* 0x000fc800078e0220 */
[C---:B------:R-:W-:Y:S01]  /*0400*/  IMAD.WIDE R14, R0.reuse, 0x4, R16 ;  /* 0x00000004000e7825 */ /* 0x040fe200078e0210 */
[----:B------:R0:W5:Y:S03]  /*0410*/  LDG.E R20, desc[UR8][R16.64] ;  /* 0x0000000810147981 */ /* 0x000166000c1e1900 */
[----:B-1----:R-:W-:-:S04]  /*0420*/  IMAD.WIDE R34, R0, 0x4, R36 ;  /* 0x0000000400227825 */ /* 0x002fc800078e0224 */
[----:B----4-:R-:W-:Y:S01]  /*0430*/  FADD R26, R19, R26 ;  /* 0x0000001a131a7221 */ /* 0x010fe20000000000 */
[----:B--2---:R-:W-:Y:S01]  /*0440*/  FADD R27, R18, R27 ;  /* 0x0000001b121b7221 */ /* 0x004fe20000000000 */
[----:B------:R-:W2:Y:S01]  /*0450*/  LDG.E R10, desc[UR8][R36.64] ;  /* 0x00000008240a7981 */ /* 0x000ea2000c1e1900 */
[----:B0-----:R-:W-:-:S03]  /*0460*/  IMAD.WIDE R16, R0, 0x4, R14 ;  /* 0x0000000400107825 */ /* 0x001fc600078e020e */
[----:B------:R-:W4:Y:S01]  /*0470*/  LDG.E R8, desc[UR8][R34.64] ;  /* 0x0000000822087981 */ /* 0x000f22000c1e1900 */
[----:B------:R-:W-:-:S03]  /*0480*/  IMAD.WIDE R32, R0, 0x4, R34 ;  /* 0x0000000400207825 */ /* 0x000fc600078e0222 */
[----:B------:R-:W4:Y:S01]  /*0490*/  LDG.E R14, desc[UR8][R14.64] ;  /* 0x000000080e0e7981 */ /* 0x000f22000c1e1900 */
[----:B------:R-:W-:-:S03]  /*04a0*/  IMAD.WIDE R18, R0, 0x4, R16 ;  /* 0x0000000400127825 */ /* 0x000fc600078e0210 */
[----:B------:R0:W4:Y:S04]  /*04b0*/  LDG.E R2, desc[UR8][R32.64] ;  /* 0x0000000820027981 */ /* 0x000128000c1e1900 */
[----:B------:R-:W4:Y:S01]  /*04c0*/  LDG.E R29, desc[UR8][R16.64] ;  /* 0x00000008101d7981 */ /* 0x000f22000c1e1900 */
[----:B0-----:R-:W-:-:S03]  /*04d0*/  FADD R33, R28, R7 ;  /* 0x000000071c217221 */ /* 0x001fc60000000000 */
[----:B------:R0:W4:Y:S02]  /*04e0*/  LDG.E R7, desc[UR8][R18.64] ;  /* 0x0000000812077981 */ /* 0x000124000c1e1900 */
[----:B0-----:R-:W-:-:S05]  /*04f0*/  IMAD.WIDE R18, R0, 0x4, R18 ;  /* 0x0000000400127825 */ /* 0x001fca00078e0212 */
[----:B------:R0:W4:Y:S01]  /*0500*/  LDG.E R28, desc[UR8][R18.64] ;  /* 0x00000008121c7981 */ /* 0x000122000c1e1900 */
[----:B------:R-:W-:Y:S01]  /*0510*/  FADD R4, R33, R4 ;  /* 0x0000000421047221 */ /* 0x000fe20000000000 */
[----:B------:R-:W-:Y:S01]  /*0520*/  FADD R25, R26, R25 ;  /* 0x000000191a197221 */ /* 0x000fe20000000000 */
[----:B------:R-:W-:Y:S02]  /*0530*/  FADD R24, R27, R24 ;  /* 0x000000181b187221 */ /* 0x000fe40000000000 */
[----:B------:R-:W-:Y:S01]  /*0540*/  FADD R23, R4, R23 ;  /* 0x0000001704177221 */ /* 0x000fe20000000000 */
[----:B------:R-:W-:Y:S01]  /*0550*/  FADD R22, R25, R22 ;  /* 0x0000001619167221 */ /* 0x000fe20000000000 */
[----:B------:R-:W-:-:S03]  /*0560*/  UIADD3 UR7, UPT, UPT, UR7, 0x8, URZ ;  /* 0x0000000807077890 */ /* 0x000fc6000fffe0ff */
[----:B------:R-:W-:Y:S01]  /*0570*/  FADD R22, R22, R13 ;  /* 0x0000000d16167221 */ /* 0x000fe20000000000 */
[----:B------:R-:W-:-:S03]  /*0580*/  UISETP.NE.AND UP1, UPT, UR7, URZ, UPT ;  /* 0x000000ff0700728c */ /* 0x000fc6000bf25270 */
[----:B------:R-:W-:Y:S01]  /*0590*/  FADD R22, R22, R11 ;  /* 0x0000000b16167221 */ /* 0x000fe20000000000 */
[----:B------:R-:W-:-:S03]  /*05a0*/  LEA R5, R0, R5, 0x3 ;  /* 0x0000000500057211 */ /* 0x000fc600078e18ff */
[----:B---3--:R-:W-:Y:S01]  /*05b0*/  FADD R9, R22, R9 ;  /* 0x0000000916097221 */ /* 0x008fe20000000000 */
[----:B-----5:R-:W-:-:S04]  /*05c0*/  FADD R21, R24, R21 ;  /* 0x0000001518157221 */ /* 0x020fc80000000000 */
[----:B------:R-:W-:Y:S01]  /*05d0*/  FADD R21, R21, R12 ;  /* 0x0000000c15157221 */ /* 0x000fe20000000000 */
[----:B------:R-:W-:-:S03]  /*05e0*/  FADD R23, R23, R20 ;  /* 0x0000001417177221 */ /* 0x000fc60000000000 */
[----:B--2---:R-:W-:Y:S01]  /*05f0*/  FADD R21, R21, R10 ;  /* 0x0000000a15157221 */ /* 0x004fe20000000000 */
[----:B----4-:R-:W-:-:S03]  /*0600*/  FADD R14, R23, R14 ;  /* 0x0000000e170e7221 */ /* 0x010fc60000000000 */
[----:B------:R-:W-:Y:S01]  /*0610*/  FADD R21, R21, R8 ;  /* 0x0000000815157221 */ /* 0x000fe20000000000 */
[----:B------:R-:W-:Y:S01]  /*0620*/  FADD R14, R14, R29 ;  /* 0x0000001d0e0e7221 */ /* 0x000fe20000000000 */
[----:B------:R-:W-:Y:S02]  /*0630*/  FADD R6, R9, R6 ;  /* 0x0000000609067221 */ /* 0x000fe40000000000 */
[----:B0-----:R-:W-:Y:S01]  /*0640*/  FADD R18, R21, R2 ;  /* 0x0000000215127221 */ /* 0x001fe20000000000 */
[----:B------:R-:W-:-:S04]  /*0650*/  FADD R7, R14, R7 ;  /* 0x000000070e077221 */ /* 0x000fc80000000000 */
[----:B------:R-:W-:Y:S01]  /*0660*/  FADD R7, R7, R28 ;  /* 0x0000001c07077221 */ /* 0x000fe20000000000 */
[----:B------:R-:W-:Y:S06]  /*0670*/  BRA.U UP1, `(.L_x_9) ;  /* 0xfffffff901c47547 */ /* 0x000fec000b83ffff */
.L_x_8:
[----:B------:R-:W-:Y:S05]  /*0680*/  BRA.U !UP0, `(.L_x_7) ;  /* 0x00000005085c7547 */ /* 0x000fea000b800000 */
[----:B------:R-:W-:Y:S02]  /*0690*/  UISETP.GE.U32.AND UP0, UPT, UR6, 0x4, UPT ;  /* 0x000000040600788c */ /* 0x000fe4000bf06070 */
[----:B------:R-:W-:-:S04]  /*06a0*/  ULOP3.LUT UR7, UR5, 0x3, URZ, 0xc0, !UPT ;  /* 0x0000000305077892 */ /* 0x000fc8000f8ec0ff */
[----:B------:R-:W-:-:S03]  /*06b0*/  UISETP.NE.AND UP1, UPT, UR7, URZ, UPT ;  /* 0x000000ff0700728c */ /* 0x000fc6000bf25270 */
[----:B------:R-:W-:Y:S08]  /*06c0*/  BRA.U !UP0, `(.L_x_10) ;  /* 0x0000000108a47547 */ /* 0x000ff0000b800000 */
[----:B------:R-:W0:Y:S01]  /*06d0*/  LDC.64 R10, c[0x0][0x380] ;  /* 0x0000e000ff0a7b82 */ /* 0x000e220000000a00 */
[----:B------:R-:W-:-:S07]  /*06e0*/  IMAD R5, R0, UR4, R3 ;  /* 0x0000000400057c24 */ /* 0x000fce000f8e0203 */
[----:B------:R-:W1:Y:S08]  /*06f0*/  LDC.64 R16, c[0x0][0x388] ;  /* 0x0000e200ff107b82 */ /* 0x000e700000000a00 */
[----:B------:R-:W2:Y:S01]  /*0700*/  LDC.64 R20, c[0x0][0x390] ;  /* 0x0000e400ff147b82 */ /* 0x000ea20000000a00 */
[----:B0-----:R-:W-:-:S05]  /*0710*/  IMAD.WIDE R10, R5, 0x4, R10 ;  /* 0x00000004050a7825 */ /* 0x001fca00078e020a */
[----:B------:R0:W3:Y:S01]  /*0720*/  LDG.E R19, desc[UR8][R10.64] ;  /* 0x000000080a137981 */ /* 0x0000e2000c1e1900 */
[----:B-1----:R-:W-:-:S04]  /*0730*/  IMAD.WIDE R16, R5, 0x4, R16 ;  /* 0x0000000405107825 */ /* 0x002fc800078e0210 */
[----:B--2---:R-:W-:Y:S01]  /*0740*/  IMAD.WIDE R20, R5, 0x4, R20 ;  /* 0x0000000405147825 */ /* 0x004fe200078e0214 */
[----:B------:R1:W2:Y:S03]  /*0750*/  LDG.E R23, desc[UR8][R16.64] ;  /* 0x0000000810177981 */ /* 0x0002a6000c1e1900 */
[C---:B------:R-:W-:Y:S01]  /*0760*/  IMAD.WIDE R30, R0.reuse, 0x4, R10 ;  /* 0x00000004001e7825 */ /* 0x040fe200078e020a */
[----:B------:R4:W5:Y:S03]  /*0770*/  LDG.E R24, desc[UR8][R20.64] ;  /* 0x0000000814187981 */ /* 0x000966000c1e1900 */
[C---:B------:R-:W-:Y:S01]  /*0780*/  IMAD.WIDE R26, R0.reuse, 0x4, R16 ;  /* 0x00000004001a7825 */ /* 0x040fe200078e0210 */
[----:B------:R-:W5:Y:S03]  /*0790*/  LDG.E R22, desc[UR8][R30.64] ;  /* 0x000000081e167981 */ /* 0x000f66000c1e1900 */
[C---:B------:R-:W-:Y:S01]  /*07a0*/  IMAD.WIDE R12, R0.reuse, 0x4, R20 ;  /* 0x00000004000c7825 */ /* 0x040fe200078e0214 */
[----:B------:R-:W5:Y:S03]  /*07b0*/  LDG.E R2, desc[UR8][R26.64] ;  /* 0x000000081a027981 */ /* 0x000f66000c1e1900 */
[----:B------:R-:W-:-:S04]  /*07c0*/  IMAD.WIDE R14, R0, 0x4, R30 ;  /* 0x00000004000e7825 */ /* 0x000fc800078e021e */
[C---:B------:R-:W-:Y:S01]  /*07d0*/  IMAD.WIDE R8, R0.reuse, 0x4, R26 ;  /* 0x0000000400087825 */ /* 0x040fe200078e021a */
[----:B------:R-:W5:Y:S03]  /*07e0*/  LDG.E R25, desc[UR8][R14.64] ;  /* 0x000000080e197981 */ /* 0x000f66000c1e1900 */
[C---:B------:R-:W-:Y:S01]  /*07f0*/  IMAD.WIDE R4, R0.reuse, 0x4, R12 ;  /* 0x0000000400047825 */ /* 0x040fe200078e020c */
[----:B------:R-:W5:Y:S04]  /*0800*/  LDG.E R28, desc[UR8][R8.64] ;  /* 0x00000008081c7981 */ /* 0x000f68000c1e1900 */
[----:B------:R-:W5:Y:S01]  /*0810*/  LDG.E R12, desc[UR8][R12.64] ;  /* 0x000000080c0c7981 */ /* 0x000f62000c1e1900 */
[----:B0-----:R-:W-:-:S04]  /*0820*/  IMAD.WIDE R10, R0, 0x4, R14 ;  /* 0x00000004000a7825 */ /* 0x001fc800078e020e */
[C---:B-1----:R-:W-:Y:S02]  /*0830*/  IMAD.WIDE R16, R0.reuse, 0x4, R8 ;  /* 0x0000000400107825 */ /* 0x042fe400078e0208 */
[----:B------:R-:W5:Y:S02]  /*0840*/  LDG.E R10, desc[UR8][R10.64] ;  /* 0x000000080a0a7981 */ /* 0x000f64000c1e1900 */
[----:B----4-:R-:W-:Y:S02]  /*0850*/  IMAD.WIDE R20, R0, 0x4, R4 ;  /* 0x0000000400147825 */ /* 0x010fe400078e0204 */
[----:B------:R-:W4:Y:S04]  /*0860*/  LDG.E R4, desc[UR8][R4.64] ;  /* 0x0000000804047981 */ /* 0x000f28000c1e1900 */
[----:B------:R-:W4:Y:S04]  /*0870*/  LDG.E R16, desc[UR8][R16.64] ;  /* 0x0000000810107981 */ /* 0x000f28000c1e1900 */
[----:B------:R-:W4:Y:S01]  /*0880*/  LDG.E R20, desc[UR8][R20.64] ;  /* 0x0000000814147981 */ /* 0x000f22000c1e1900 */
[----:B------:R-:W-:Y:S01]  /*0890*/  UIADD3 UR4, UPT, UPT, UR4, 0x4, URZ ;  /* 0x0000000404047890 */ /* 0x000fe2000fffe0ff */
[----:B---3--:R-:W-:Y:S01]  /*08a0*/  FADD R19, R6, R19 ;  /* 0x0000001306137221 */ /* 0x008fe20000000000 */
[----:B--2---:R-:W-:Y:S01]  /*08b0*/  FADD R23, R18, R23 ;  /* 0x0000001712177221 */ /* 0x004fe20000000000 */
[----:B-----5:R-:W-:-:S02]  /*08c0*/  FADD R7, R7, R24 ;  /* 0x0000001807077221 */ /* 0x020fc40000000000 */
[----:B------:R-:W-:Y:S01]  /*08d0*/  FADD R22, R19, R22 ;  /* 0x0000001613167221 */ /* 0x000fe20000000000 */
[----:B------:R-:W-:-:S03]  /*08e0*/  FADD R23, R23, R2 ;  /* 0x0000000217177221 */ /* 0x000fc60000000000 */
[----:B------:R-:W-:Y:S01]  /*08f0*/  FADD R25, R22, R25 ;  /* 0x0000001916197221 */ /* 0x000fe20000000000 */
[----:B------:R-:W-:Y:S01]  /*0900*/  FADD R23, R23, R28 ;  /* 0x0000001c17177221 */ /* 0x000fe20000000000 */
[----:B------:R-:W-:Y:S02]  /*0910*/  FADD R7, R7, R12 ;  /* 0x0000000c07077221 */ /* 0x000fe40000000000 */
[----:B------:R-:W-:Y:S02]  /*0920*/  FADD R6, R25, R10 ;  /* 0x0000000a19067221 */ /* 0x000fe40000000000 */
[----:B----4-:R-:W-:Y:S01]  /*0930*/  FADD R7, R7, R4 ;  /* 0x0000000407077221 */ /* 0x010fe20000000000 */
[----:B------:R-:W-:-:S03]  /*0940*/  FADD R18, R23, R16 ;  /* 0x0000001017127221 */ /* 0x000fc60000000000 */
[----:B------:R-:W-:-:S07]  /*0950*/  FADD R7, R7, R20 ;  /* 0x0000001407077221 */ /* 0x000fce0000000000 */
.L_x_10:
[----:B------:R-:W-:Y:S05]  /*0960*/  BRA.U !UP1, `(.L_x_7) ;  /* 0x0000000109a47547 */ /* 0x000fea000b800000 */
[----:B------:R-:W-:Y:S02]  /*0970*/  UISETP.NE.AND UP0, UPT, UR7, 0x1, UPT ;  /* 0x000000010700788c */ /* 0x000fe4000bf05270 */
[----:B------:R-:W-:-:S04]  /*0980*/  ULOP3.LUT UR5, UR5, 0x1, URZ, 0xc0, !UPT ;  /* 0x0000000105057892 */ /* 0x000fc8000f8ec0ff */
[----:B------:R-:W-:-:S03]  /*0990*/  UISETP.NE.U32.AND UP1, UPT, UR5, 0x1, UPT ;  /* 0x000000010500788c */ /* 0x000fc6000bf25070 */
[----:B------:R-:W-:Y:S08]  /*09a0*/  BRA.U !UP0, `(.L_x_11) ;  /* 0x00000001085c7547 */ /* 0x000ff0000b800000 */
[----:B------:R-:W0:Y:S01]  /*09b0*/  LDC.64 R4, c[0x0][0x380] ;  /* 0x0000e000ff047b82 */ /* 0x000e220000000a00 */
[----:B------:R-:W-:-:S07]  /*09c0*/  IMAD R13, R0, UR4, R3 ;  /* 0x00000004000d7c24 */ /* 0x000fce000f8e0203 */
[----:B------:R-:W1:Y:S08]  /*09d0*/  LDC.64 R8, c[0x0][0x388] ;  /* 0x0000e200ff087b82 */ /* 0x000e700000000a00 */
[----:B------:R-:W2:Y:S01]  /*09e0*/  LDC.64 R10, c[0x0][0x390] ;  /* 0x0000e400ff0a7b82 */ /* 0x000ea20000000a00 */
[----:B0-----:R-:W-:-:S05]  /*09f0*/  IMAD.WIDE R4, R13, 0x4, R4 ;  /* 0x000000040d047825 */ /* 0x001fca00078e0204 */
[----:B------:R-:W3:Y:S01]  /*0a00*/  LDG.E R19, desc[UR8][R4.64] ;  /* 0x0000000804137981 */ /* 0x000ee2000c1e1900 */
[----:B-1----:R-:W-:-:S05]  /*0a10*/  IMAD.WIDE R8, R13, 0x4, R8 ;  /* 0x000000040d087825 */ /* 0x002fca00078e0208 */
[----:B------:R-:W4:Y:S01]  /*0a20*/  LDG.E R21, desc[UR8][R8.64] ;  /* 0x0000000808157981 */ /* 0x000f22000c1e1900 */
[----:B--2---:R-:W-:-:S04]  /*0a30*/  IMAD.WIDE R10, R13, 0x4, R10 ;  /* 0x000000040d0a7825 */ /* 0x004fc800078e020a */
[----:B------:R-:W-:-:S04]  /*0a40*/  IMAD.WIDE R12, R0, 0x4, R4 ;  /* 0x00000004000c7825 */ /* 0x000fc800078e0204 */
[C---:B------:R-:W-:Y:S02]  /*0a50*/  IMAD.WIDE R14, R0.reuse, 0x4, R8 ;  /* 0x00000004000e7825 */ /* 0x040fe400078e0208 */
[----:B------:R-:W2:Y:S02]  /*0a60*/  LDG.E R13, desc[UR8][R12.64] ;  /* 0x000000080c0d7981 */ /* 0x000ea4000c1e1900 */
[----:B------:R-:W-:Y:S02]  /*0a70*/  IMAD.WIDE R16, R0, 0x4, R10 ;  /* 0x0000000400107825 */ /* 0x000fe400078e020a */
[----:B------:R-:W5:Y:S04]  /*0a80*/  LDG.E R10, desc[UR8][R10.64] ;  /* 0x000000080a0a7981 */ /* 0x000f68000c1e1900 */
[----:B------:R-:W5:Y:S04]  /*0a90*/  LDG.E R15, desc[UR8][R14.64] ;  /* 0x000000080e0f7981 */ /* 0x000f68000c1e1900 */
[----:B------:R-:W5:Y:S01]  /*0aa0*/  LDG.E R16, desc[UR8][R16.64] ;  /* 0x0000000810107981 */ /* 0x000f62000c1e1900 */
[----:B------:R-:W-:Y:S01]  /*0ab0*/  UIADD3 UR4, UPT, UPT, UR4, 0x2, URZ ;  /* 0x0000000204047890 */ /* 0x000fe2000fffe0ff */
[----:B---3--:R-:W-:Y:S01]  /*0ac0*/  FADD R6, R6, R19 ;  /* 0x0000001306067221 */ /* 0x008fe20000000000 */
[----:B----4-:R-:W-:-:S03]  /*0ad0*/  FADD R18, R18, R21 ;  /* 0x0000001512127221 */ /* 0x010fc60000000000 */
[----:B--2---:R-:W-:Y:S01]  /*0ae0*/  FADD R6, R6, R13 ;  /* 0x0000000d06067221 */ /* 0x004fe20000000000 */
[----:B-----5:R-:W-:Y:S01]  /*0af0*/  FADD R7, R7, R10 ;  /* 0x0000000a07077221 */ /* 0x020fe20000000000 */
[----:B------:R-:W-:-:S03]  /*0b00*/  FADD R18, R18, R15 ;  /* 0x0000000f12127221 */ /* 0x000fc60000000000 */
[----:B------:R-:W-:-:S07]  /*0b10*/  FADD R7, R7, R16 ;  /* 0x0000001007077221 */ /* 0x000fce0000000000 */
.L_x_11:
[----:B------:R-:W-:Y:S05]  /*0b20*/  BRA.U UP1, `(.L_x_7) ;  /* 0x0000000101347547 */ /* 0x000fea000b800000 */
[----:B------:R-:W0:Y:S01]  /*0b30*/  LDC.64 R4, c[0x0][0x380] ;  /* 0x0000e000ff047b82 */ /* 0x000e220000000a00 */
[----:B------:R-:W-:-:S07]  /*0b40*/  IMAD R13, R0, UR4, R3 ;  /* 0x00000004000d7c24 */ /* 0x000fce000f8e0203 */
[----:B------:R-:W1:Y:S08]  /*0b50*/  LDC.64 R8, c[0x0][0x388] ;  /* 0x0000e200ff087b82 */ /* 0x000e700000000a00 */
[----:B------:R-:W2:Y:S01]  /*0b60*/  LDC.64 R10, c[0x0][0x390] ;  /* 0x0000e400ff0a7b82 */ /* 0x000ea20000000a00 */
[----:B0-----:R-:W-:-:S06]  /*0b70*/  IMAD.WIDE R4, R13, 0x4, R4 ;  /* 0x000000040d047825 */ /* 0x001fcc00078e0204 */
[----:B------:R-:W3:Y:S01]  /*0b80*/  LDG.E R5, desc[UR8][R4.64] ;  /* 0x0000000804057981 */ /* 0x000ee2000c1e1900 */
[----:B-1----:R-:W-:-:S06]  /*0b90*/  IMAD.WIDE R8, R13, 0x4, R8 ;  /* 0x000000040d087825 */ /* 0x002fcc00078e0208 */
[----:B------:R-:W4:Y:S01]  /*0ba0*/  LDG.E R9, desc[UR8][R8.64] ;  /* 0x0000000808097981 */ /* 0x000f22000c1e1900 */
[----:B--2---:R-:W-:-:S06]  /*0bb0*/  IMAD.WIDE R10, R13, 0x4, R10 ;  /* 0x000000040d0a7825 */ /* 0x004fcc00078e020a */
[----:B------:R-:W2:Y:S01]  /*0bc0*/  LDG.E R10, desc[UR8][R10.64] ;  /* 0x000000080a0a7981 */ /* 0x000ea2000c1e1900 */
[----:B---3--:R-:W-:Y:S01]  /*0bd0*/  FADD R6, R6, R5 ;  /* 0x0000000506067221 */ /* 0x008fe20000000000 */
[----:B----4-:R-:W-:Y:S01]  /*0be0*/  FADD R18, R18, R9 ;  /* 0x0000000912127221 */ /* 0x010fe20000000000 */
[----:B--2---:R-:W-:-:S07]  /*0bf0*/  FADD R7, R7, R10 ;  /* 0x0000000a07077221 */ /* 0x004fce0000000000 */
.L_x_7:
[----:B------:R-:W0:Y:S08]  /*0c00*/  LDC.64 R4, c[0x0][0x398] ;  /* 0x0000e600ff047b82 */ /* 0x000e300000000a00 */
[----:B------:R-:W1:Y:S08]  /*0c10*/  LDC.64 R8, c[0x0][0x3a0] ;  /* 0x0000e800ff087b82 */ /* 0x000e700000000a00 */
[----:B------:R-:W2:Y:S01]  /*0c20*/  LDC.64 R10, c[0x0][0x3a8] ;  /* 0x0000ea00ff0a7b82 */ /* 0x000ea20000000a00 */
[----:B0-----:R-:W-:-:S05]  /*0c30*/  IMAD.WIDE R4, R3, 0x4, R4 ;  /* 0x0000000403047825 */ /* 0x001fca00078e0204 */
[----:B------:R-:W-:Y:S01]  /*0c40*/  STG.E desc[UR8][R4.64], R6 ;  /* 0x0000000604007986 */ /* 0x000fe2000c101908 */
[----:B-1----:R-:W-:-:S05]  /*0c50*/  IMAD.WIDE R8, R3, 0x4, R8 ;  /* 0x0000000403087825 */ /* 0x002fca00078e0208 */
[----:B------:R-:W-:Y:S01]  /*0c60*/  STG.E desc[UR8][R8.64], R18 ;  /* 0x0000001208007986 */ /* 0x000fe2000c101908 */
[----:B--2---:R-:W-:-:S05]  /*0c70*/  IMAD.WIDE R2, R3, 0x4, R10 ;  /* 0x0000000403027825 */ /* 0x004fca00078e020a */
[----:B------:R-:W-:Y:S01]  /*0c80*/  STG.E desc[UR8][R2.64], R7 ;  /* 0x0000000702007986 */ /* 0x000fe2000c101908 */
[----:B------:R-:W-:Y:S05]  /*0c90*/  EXIT ;  /* 0x000000000000794d */ /* 0x000fea0003800000 */
.L_x_12:
        /* <DEDUP_REMOVED lines=14> */
.L_x_14:


//--------------------- .nv.shared.reserved.0     --------------------------
	.section	.nv.shared.reserved.0,"aw",@nobits
	.weak		__nv_reservedSMEM_offset_0_alias
	.size		__nv_reservedSMEM_offset_0_alias, 0, 64
	.other		__nv_reservedSMEM_offset_0_alias,@"STO_CUDA_RESERVED_SHARED STV_DEFAULT"
__nv_reservedSMEM_offset_0_alias:
	.zero		0
	.zero		64


//--------------------- .nv.constant0._Z13kernel_colDivPfS_ii --------------------------
	.section	.nv.constant0._Z13kernel_colDivPfS_ii,"a",@progbits
	.sectionflags	@""
	.align	4
.nv.constant0._Z13kernel_colDivPfS_ii:
	.zero		920


//--------------------- .nv.constant0._Z13kernel_colSumPfS_S_S_S_S_ii --------------------------
	.section	.nv.constant0._Z13kernel_colSumPfS_S_S_S_S_ii,"a",@progbits
	.sectionflags	@""
	.align	4
.nv.constant0._Z13kernel_colSumPfS_S_S_S_S_ii:
	.zero		952


//--------------------- SYMBOLS --------------------------

	.type		.nv.reservedSmem.offset0,@object
	.size		.nv.reservedSmem.offset0,0x4
